//
// Generated by NVIDIA NVVM Compiler
//
// Compiler Build ID: CL-36424714
// Cuda compilation tools, release 13.0, V13.0.88
// Based on NVVM 20.0.0
//

.version 9.0
.target sm_100
.address_size 64

	// .globl	_Z8myKernelPi
.extern .func  (.param .b32 func_retval0) vprintf
(
	.param .b64 vprintf_param_0,
	.param .b64 vprintf_param_1
)
;
.global .align 4 .u32 manage;
.global .align 1 .b8 $str[22] = {73, 110, 32, 107, 101, 114, 110, 101, 108, 33, 32, 116, 101, 115, 116, 95, 100, 32, 105, 115, 32};
.global .align 1 .b8 $str$1[4] = {37, 100, 32};
.global .align 1 .b8 $str$2[2] = {10};
.global .align 1 .b8 $str$3[33] = {73, 110, 32, 107, 101, 114, 110, 101, 108, 33, 32, 116, 101, 115, 116, 95, 100, 32, 105, 115, 32, 117, 112, 100, 97, 116, 101, 100, 32, 97, 115, 32};
.global .align 1 .b8 $str$4[22] = {73, 110, 32, 107, 101, 114, 110, 101, 108, 33, 32, 109, 97, 110, 97, 103, 101, 32, 37, 100, 10};

.visible .entry _Z8myKernelPi(
	.param .u64 .ptr .align 1 _Z8myKernelPi_param_0
)
{
	.local .align 8 .b8 	__local_depot0[8];
	.reg .b64 	%SP;
	.reg .b64 	%SPL;
	.reg .b32 	%r<34>;
	.reg .b64 	%rd<15>;

	mov.u64 	%SPL, __local_depot0;
	cvta.local.u64 	%SP, %SPL;
	ld.param.u64 	%rd1, [_Z8myKernelPi_param_0];
	cvta.to.global.u64 	%rd2, %rd1;
	add.u64 	%rd3, %SP, 0;
	add.u64 	%rd4, %SPL, 0;
	mov.u64 	%rd5, $str;
	cvta.global.u64 	%rd6, %rd5;
	{ // callseq 0, 0
	.param .b64 param0;
	st.param.b64 	[param0], %rd6;
	.param .b64 param1;
	st.param.b64 	[param1], 0;
	.param .b32 retval0;
	call.uni (retval0), 
	vprintf, 
	(
	param0, 
	param1
	);
	ld.param.b32 	%r1, [retval0];
	} // callseq 0
	ld.global.u32 	%r3, [%rd2];
	st.local.u32 	[%rd4], %r3;
	mov.u64 	%rd7, $str$1;
	cvta.global.u64 	%rd8, %rd7;
	{ // callseq 1, 0
	.param .b64 param0;
	st.param.b64 	[param0], %rd8;
	.param .b64 param1;
	st.param.b64 	[param1], %rd3;
	.param .b32 retval0;
	call.uni (retval0), 
	vprintf, 
	(
	param0, 
	param1
	);
	ld.param.b32 	%r4, [retval0];
	} // callseq 1
	ld.global.u32 	%r6, [%rd2+4];
	st.local.u32 	[%rd4], %r6;
	{ // callseq 2, 0
	.param .b64 param0;
	st.param.b64 	[param0], %rd8;
	.param .b64 param1;
	st.param.b64 	[param1], %rd3;
	.param .b32 retval0;
	call.uni (retval0), 
	vprintf, 
	(
	param0, 
	param1
	);
	ld.param.b32 	%r7, [retval0];
	} // callseq 2
	ld.global.u32 	%r9, [%rd2+8];
	st.local.u32 	[%rd4], %r9;
	{ // callseq 3, 0
	.param .b64 param0;
	st.param.b64 	[param0], %rd8;
	.param .b64 param1;
	st.param.b64 	[param1], %rd3;
	.param .b32 retval0;
	call.uni (retval0), 
	vprintf, 
	(
	param0, 
	param1
	);
	ld.param.b32 	%r10, [retval0];
	} // callseq 3
	mov.u64 	%rd9, $str$2;
	cvta.global.u64 	%rd10, %rd9;
	{ // callseq 4, 0
	.param .b64 param0;
	st.param.b64 	[param0], %rd10;
	.param .b64 param1;
	st.param.b64 	[param1], 0;
	.param .b32 retval0;
	call.uni (retval0), 
	vprintf, 
	(
	param0, 
	param1
	);
	ld.param.b32 	%r12, [retval0];
	} // callseq 4
	mov.b32 	%r14, 9;
	st.global.u32 	[%rd2], %r14;
	st.global.u32 	[%rd2+4], %r14;
	st.global.u32 	[%rd2+8], %r14;
	{ // callseq 5, 0
	.param .b64 param0;
	st.param.b64 	[param0], %rd10;
	.param .b64 param1;
	st.param.b64 	[param1], 0;
	.param .b32 retval0;
	call.uni (retval0), 
	vprintf, 
	(
	param0, 
	param1
	);
	ld.param.b32 	%r15, [retval0];
	} // callseq 5
	mov.u64 	%rd11, $str$3;
	cvta.global.u64 	%rd12, %rd11;
	{ // callseq 6, 0
	.param .b64 param0;
	st.param.b64 	[param0], %rd12;
	.param .b64 param1;
	st.param.b64 	[param1], 0;
	.param .b32 retval0;
	call.uni (retval0), 
	vprintf, 
	(
	param0, 
	param1
	);
	ld.param.b32 	%r17, [retval0];
	} // callseq 6
	ld.global.u32 	%r19, [%rd2];
	st.local.u32 	[%rd4], %r19;
	{ // callseq 7, 0
	.param .b64 param0;
	st.param.b64 	[param0], %rd8;
	.param .b64 param1;
	st.param.b64 	[param1], %rd3;
	.param .b32 retval0;
	call.uni (retval0), 
	vprintf, 
	(
	param0, 
	param1
	);
	ld.param.b32 	%r20, [retval0];
	} // callseq 7
	ld.global.u32 	%r22, [%rd2+4];
	st.local.u32 	[%rd4], %r22;
	{ // callseq 8, 0
	.param .b64 param0;
	st.param.b64 	[param0], %rd8;
	.param .b64 param1;
	st.param.b64 	[param1], %rd3;
	.param .b32 retval0;
	call.uni (retval0), 
	vprintf, 
	(
	param0, 
	param1
	);
	ld.param.b32 	%r23, [retval0];
	} // callseq 8
	ld.global.u32 	%r25, [%rd2+8];
	st.local.u32 	[%rd4], %r25;
	{ // callseq 9, 0
	.param .b64 param0;
	st.param.b64 	[param0], %rd8;
	.param .b64 param1;
	st.param.b64 	[param1], %rd3;
	.param .b32 retval0;
	call.uni (retval0), 
	vprintf, 
	(
	param0, 
	param1
	);
	ld.param.b32 	%r26, [retval0];
	} // callseq 9
	{ // callseq 10, 0
	.param .b64 param0;
	st.param.b64 	[param0], %rd10;
	.param .b64 param1;
	st.param.b64 	[param1], 0;
	.param .b32 retval0;
	call.uni (retval0), 
	vprintf, 
	(
	param0, 
	param1
	);
	ld.param.b32 	%r28, [retval0];
	} // callseq 10
	ld.global.u32 	%r30, [manage];
	st.local.u32 	[%rd4], %r30;
	mov.u64 	%rd13, $str$4;
	cvta.global.u64 	%rd14, %rd13;
	{ // callseq 11, 0
	.param .b64 param0;
	st.param.b64 	[param0], %rd14;
	.param .b64 param1;
	st.param.b64 	[param1], %rd3;
	.param .b32 retval0;
	call.uni (retval0), 
	vprintf, 
	(
	param0, 
	param1
	);
	ld.param.b32 	%r31, [retval0];
	} // callseq 11
	mov.b32 	%r33, 2;
	st.global.u32 	[manage], %r33;
	ret;

}


// ===== COMPILED SASS (sm_100) =====

	.target	sm_100

	.elftype	@"ET_EXEC"


//--------------------- .note.nv.tkinfo           --------------------------
	.section	.note.nv.tkinfo,"",@"SHT_NOTE"
	.sectionflags	@"SHF_NOTE_NV_TKINFO"
	.tkinfo
        /*0018*/ 	.word	0x00000002
        /*0030*/ 	.string	""
        /*0030*/ 	.string	"ptxas"
        /*0030*/ 	.string	"Cuda compilation tools, release 13.0, V13.0.88"
        /*0030*/ 	.string	"Build cuda_13.0.r13.0/compiler.36424714_0"
        /*0030*/ 	.string	"-arch sm_100 -m 64 "



//--------------------- .note.nv.cuinfo           --------------------------
	.section	.note.nv.cuinfo,"",@"SHT_NOTE"
	.sectionflags	@"SHF_NOTE_NV_CUINFO"
        /*0018*/ 	.short	0x0002
        /*001a*/ 	.short	0x0064
        /*001c*/ 	.short	0x0082
	.zero		2


//--------------------- .nv.info                  --------------------------
	.section	.nv.info,"",@"SHT_CUDA_INFO"
	.align	4


	//----- nvinfo : EIATTR_REGCOUNT
	.align		4
        /*0000*/ 	.byte	0x04, 0x2f
        /*0002*/ 	.short	(.L_7 - .L_6)
	.align		4
.L_6:
        /*0004*/ 	.word	index@(_Z8myKernelPi)
        /*0008*/ 	.word	0x00000018


	//----- nvinfo : EIATTR_FRAME_SIZE
	.align		4
.L_7:
        /*000c*/ 	.byte	0x04, 0x11
        /*000e*/ 	.short	(.L_9 - .L_8)
	.align		4
.L_8:
        /*0010*/ 	.word	index@(_Z8myKernelPi)
        /*0014*/ 	.word	0x00000008


	//----- nvinfo : EIATTR_MIN_STACK_SIZE
	.align		4
.L_9:
        /*0018*/ 	.byte	0x04, 0x12
        /*001a*/ 	.short	(.L_11 - .L_10)
	.align		4
.L_10:
        /*001c*/ 	.word	index@(_Z8myKernelPi)
        /*0020*/ 	.word	0x00000008
.L_11:


//--------------------- .nv.compat                --------------------------
	.section	.nv.compat,"",@"SHT_CUDA_COMPAT_INFO"
	.align	4
        /*0000*/ 	.byte	0x02, 0x09, 0x00, 0x00, 0x02, 0x02, 0x01, 0x00, 0x02, 0x05, 0x05, 0x00, 0x03, 0x07, 0x01, 0x01
        /*0010*/ 	.byte	0x02, 0x03, 0x00, 0x00, 0x02, 0x06, 0x01, 0x00, 0x04, 0x0b, 0x08, 0x00, 0x09, 0x00, 0x00, 0x00
        /*0020*/ 	.byte	0x00, 0x00, 0x00, 0x00


//--------------------- .nv.info._Z8myKernelPi    --------------------------
	.section	.nv.info._Z8myKernelPi,"",@"SHT_CUDA_INFO"
	.sectionflags	@""
	.align	4


	//----- nvinfo : EIATTR_CUDA_API_VERSION
	.align		4
        /*0000*/ 	.byte	0x04, 0x37
        /*0002*/ 	.short	(.L_13 - .L_12)
.L_12:
        /*0004*/ 	.word	0x00000082


	//----- nvinfo : EIATTR_KPARAM_INFO
	.align		4
.L_13:
        /*0008*/ 	.byte	0x04, 0x17
        /*000a*/ 	.short	(.L_15 - .L_14)
.L_14:
        /*000c*/ 	.word	0x00000000
        /*0010*/ 	.short	0x0000
        /*0012*/ 	.short	0x0000
        /*0014*/ 	.byte	0x00, 0xf5, 0x21, 0x00


	//----- nvinfo : EIATTR_SPARSE_MMA_MASK
	.align		4
.L_15:
        /*0018*/ 	.byte	0x03, 0x50
        /*001a*/ 	.short	0x0000


	//----- nvinfo : EIATTR_MAXREG_COUNT
	.align		4
        /*001c*/ 	.byte	0x03, 0x1b
        /*001e*/ 	.short	0x00ff


	//----- nvinfo : EIATTR_EXTERNS
	.align		4
        /*0020*/ 	.byte	0x04, 0x0f
        /*0022*/ 	.short	(.L_17 - .L_16)


	//   ....[0]....
	.align		4
.L_16:
        /*0024*/ 	.word	index@(vprintf)


	//----- nvinfo : EIATTR_MERCURY_ISA_VERSION
	.align		4
.L_17:
        /*0028*/ 	.byte	0x03, 0x5f
        /*002a*/ 	.short	0x0101


	//----- nvinfo : EIATTR_VRC_CTA_INIT_COUNT
	.align		4
        /*002c*/ 	.byte	0x02, 0x4a
	.zero		1
	.zero		1


	//----- nvinfo : EIATTR_SYSCALL_OFFSETS
	.align		4
        /*0030*/ 	.byte	0x04, 0x46
        /*0032*/ 	.short	(.L_19 - .L_18)


	//   ....[0]....
.L_18:
        /*0034*/ 	.word	0x000000e0


	//   ....[1]....
        /*0038*/ 	.word	0x00000190


	//   ....[2]....
        /*003c*/ 	.word	0x00000240


	//   ....[3]....
        /*0040*/ 	.word	0x000002f0


	//   ....[4]....
        /*0044*/ 	.word	0x00000360


	//   ....[5]....
        /*0048*/ 	.word	0x00000420


	//   ....[6]....
        /*004c*/ 	.word	0x00000490


	//   ....[7]....
        /*0050*/ 	.word	0x00000540


	//   ....[8]....
        /*0054*/ 	.word	0x000005f0


	//   ....[9]....
        /*0058*/ 	.word	0x000006a0


	//   ....[10]....
        /*005c*/ 	.word	0x00000710


	//   ....[11]....
        /*0060*/ 	.word	0x000007c0


	//----- nvinfo : EIATTR_EXIT_INSTR_OFFSETS
	.align		4
.L_19:
        /*0064*/ 	.byte	0x04, 0x1c
        /*0066*/ 	.short	(.L_21 - .L_20)


	//   ....[0]....
.L_20:
        /*0068*/ 	.word	0x00000800


	//----- nvinfo : EIATTR_CBANK_PARAM_SIZE
	.align		4
.L_21:
        /*006c*/ 	.byte	0x03, 0x19
        /*006e*/ 	.short	0x0008


	//----- nvinfo : EIATTR_PARAM_CBANK
	.align		4
        /*0070*/ 	.byte	0x04, 0x0a
        /*0072*/ 	.short	(.L_23 - .L_22)
	.align		4
.L_22:
        /*0074*/ 	.word	index@(.nv.constant0._Z8myKernelPi)
        /*0078*/ 	.short	0x0380
        /*007a*/ 	.short	0x0008


	//----- nvinfo : EIATTR_SW_WAR
	.align		4
.L_23:
        /*007c*/ 	.byte	0x04, 0x36
        /*007e*/ 	.short	(.L_25 - .L_24)
.L_24:
        /*0080*/ 	.word	0x00000008
.L_25:


//--------------------- .nv.callgraph             --------------------------
	.section	.nv.callgraph,"",@"SHT_CUDA_CALLGRAPH"
	.align	4
	.sectionentsize	8
	.align		4
        /*0000*/ 	.word	0x00000000
	.align		4
        /*0004*/ 	.word	0xffffffff
	.align		4
        /*0008*/ 	.word	index@(_Z8myKernelPi)
	.align		4
        /*000c*/ 	.word	index@(vprintf)
	.align		4
        /*0010*/ 	.word	0x00000000
	.align		4
        /*0014*/ 	.word	0xfffffffe
	.align		4
        /*0018*/ 	.word	0x00000000
	.align		4
        /*001c*/ 	.word	0xfffffffd
	.align		4
        /*0020*/ 	.word	0x00000000
	.align		4
        /*0024*/ 	.word	0xfffffffc


//--------------------- .nv.constant4             --------------------------
	.section	.nv.constant4,"a",@progbits
	.align	8
	.align		8
.nv.constant4:
        /*0000*/ 	.dword	vprintf
	.align		8
        /*0008*/ 	.dword	manage
	.align		8
        /*0010*/ 	.dword	$str
	.align		8
        /*0018*/ 	.dword	$str$1
	.align		8
        /*0020*/ 	.dword	$str$2
	.align		8
        /*0028*/ 	.dword	$str$3
	.align		8
        /*0030*/ 	.dword	$str$4


//--------------------- .text._Z8myKernelPi       --------------------------
	.section	.text._Z8myKernelPi,"ax",@progbits
	.align	128
        .global         _Z8myKernelPi
        .type           _Z8myKernelPi,@function
        .size           _Z8myKernelPi,(.L_x_13 - _Z8myKernelPi)
        .other          _Z8myKernelPi,@"STO_CUDA_ENTRY STV_DEFAULT"
_Z8myKernelPi:
.text._Z8myKernelPi:
[----:B------:R-:W0:Y:S01]  /*0000*/  LDC R1, c[0x0][0x37c] ;  /* 0x0000df00ff017b82 */ /* 0x000e220000000800 */
[----:B------:R-:W-:Y:S01]  /*0010*/  MOV R2, 0x0 ;  /* 0x0000000000027802 */ /* 0x000fe20000000f00 */
[----:B------:R-:W1:Y:S01]  /*0020*/  LDCU UR4, c[0x0][0x2f8] ;  /* 0x00005f00ff0477ac */ /* 0x000e620008000800 */
[----:B0-----:R-:W-:Y:S01]  /*0030*/  VIADD R1, R1, 0xfffffff8 ;  /* 0xfffffff801017836 */ /* 0x001fe20000000000 */
[----:B------:R-:W-:-:S04]  /*0040*/  CS2R R6, SRZ ;  /* 0x0000000000067805 */ /* 0x000fc8000001ff00 */
[----:B------:R0:W2:Y:S01]  /*0050*/  LDC.64 R8, c[0x4][R2] ;  /* 0x0100000002087b82 */ /* 0x0000a20000000a00 */
[----:B------:R-:W3:Y:S01]  /*0060*/  LDCU.64 UR6, c[0x4][0x10] ;  /* 0x01000200ff0677ac */ /* 0x000ee20008000a00 */
[----:B------:R-:W4:Y:S01]  /*0070*/  LDCU UR5, c[0x0][0x2fc] ;  /* 0x00005f80ff0577ac */ /* 0x000f220008000800 */
[----:B------:R-:W0:Y:S01]  /*0080*/  LDCU.64 UR36, c[0x0][0x358] ;  /* 0x00006b00ff2477ac */ /* 0x000e220008000a00 */
[----:B-1----:R-:W-:Y:S01]  /*0090*/  IADD3 R16, P0, PT, R1, UR4, RZ ;  /* 0x0000000401107c10 */ /* 0x002fe2000ff1e0ff */
[----:B---3--:R-:W-:Y:S02]  /*00a0*/  IMAD.U32 R4, RZ, RZ, UR6 ;  /* 0x00000006ff047e24 */ /* 0x008fe4000f8e00ff */
[----:B------:R-:W-:Y:S01]  /*00b0*/  IMAD.U32 R5, RZ, RZ, UR7 ;  /* 0x00000007ff057e24 */ /* 0x000fe2000f8e00ff */
[----:B0---4-:R-:W-:-:S09]  /*00c0*/  IADD3.X R17, PT, PT, RZ, UR5, RZ, P0, !PT ;  /* 0x00000005ff117c10 */ /* 0x011fd200087fe4ff */
[----:B------:R-:W-:-:S07]  /*00d0*/  LEPC R20, `(.L_x_0) ;  /* 0x000000001014794e */ /* 0x000fce0000000000 */
[----:B--2---:R-:W-:Y:S05]  /*00e0*/  CALL.ABS.NOINC R8 ;  /* 0x0000000008007343 */ /* 0x004fea0003c00000 */
.L_x_0:
[----:B------:R-:W0:Y:S01]  /*00f0*/  LDC.64 R8, c[0x0][0x380] ;  /* 0x0000e000ff087b82 */ /* 0x000e220000000a00 */
[----:B------:R-:W1:Y:S01]  /*0100*/  LDCU.64 UR4, c[0x4][0x18] ;  /* 0x01000300ff0477ac */ /* 0x000e620008000a00 */
[----:B0-----:R-:W2:Y:S06]  /*0110*/  LDG.E R8, desc[UR36][R8.64] ;  /* 0x0000002408087981 */ /* 0x001eac000c1e1900 */
[----:B------:R0:W3:Y:S01]  /*0120*/  LDC.64 R10, c[0x4][R2] ;  /* 0x01000000020a7b82 */ /* 0x0000e20000000a00 */
[----:B-1----:R-:W-:Y:S01]  /*0130*/  IMAD.U32 R4, RZ, RZ, UR4 ;  /* 0x00000004ff047e24 */ /* 0x002fe2000f8e00ff */
[----:B------:R-:W-:Y:S01]  /*0140*/  MOV R7, R17 ;  /* 0x0000001100077202 */ /* 0x000fe20000000f00 */
[----:B------:R-:W-:-:S02]  /*0150*/  IMAD.U32 R5, RZ, RZ, UR5 ;  /* 0x00000005ff057e24 */ /* 0x000fc4000f8e00ff */
[----:B------:R-:W-:Y:S01]  /*0160*/  IMAD.MOV.U32 R6, RZ, RZ, R16 ;  /* 0x000000ffff067224 */ /* 0x000fe200078e0010 */
[----:B--23--:R0:W-:Y:S06]  /*0170*/  STL [R1], R8 ;  /* 0x0000000801007387 */ /* 0x00c1ec0000100800 */
[----:B------:R-:W-:-:S07]  /*0180*/  LEPC R20, `(.L_x_1) ;  /* 0x000000001014794e */ /* 0x000fce0000000000 */
[----:B0-----:R-:W-:Y:S05]  /*0190*/  CALL.ABS.NOINC R10 ;  /* 0x000000000a007343 */ /* 0x001fea0003c00000 */
.L_x_1:
        /* <DEDUP_REMOVED lines=11> */
.L_x_2:
[----:B------:R-:W0:Y:S01]  /*0250*/  LDC.64 R8, c[0x0][0x380] ;  /* 0x0000e000ff087b82 */ /* 0x000e220000000a00 */
[----:B------:R-:W1:Y:S01]  /*0260*/  LDCU.64 UR4, c[0x4][0x18] ;  /* 0x01000300ff0477ac */ /* 0x000e620008000a00 */
[----:B0-----:R-:W2:Y:S06]  /*0270*/  LDG.E R0, desc[UR36][R8.64+0x8] ;  /* 0x0000082408007981 */ /* 0x001eac000c1e1900 */
[----:B------:R0:W3:Y:S01]  /*0280*/  LDC.64 R10, c[0x4][R2] ;  /* 0x01000000020a7b82 */ /* 0x0000e20000000a00 */
[----:B-1----:R-:W-:Y:S01]  /*0290*/  IMAD.U32 R4, RZ, RZ, UR4 ;  /* 0x00000004ff047e24 */ /* 0x002fe2000f8e00ff */
[----:B------:R-:W-:Y:S01]  /*02a0*/  MOV R5, UR5 ;  /* 0x0000000500057c02 */ /* 0x000fe20008000f00 */
[----:B------:R-:W-:-:S02]  /*02b0*/  IMAD.MOV.U32 R6, RZ, RZ, R16 ;  /* 0x000000ffff067224 */ /* 0x000fc400078e0010 */
[----:B------:R-:W-:Y:S01]  /*02c0*/  IMAD.MOV.U32 R7, RZ, RZ, R17 ;  /* 0x000000ffff077224 */ /* 0x000fe200078e0011 */
[----:B--23--:R0:W-:Y:S06]  /*02d0*/  STL [R1], R0 ;  /* 0x0000000001007387 */ /* 0x00c1ec0000100800 */
[----:B------:R-:W-:-:S07]  /*02e0*/  LEPC R20, `(.L_x_3) ;  /* 0x000000001014794e */ /* 0x000fce0000000000 */
[----:B0-----:R-:W-:Y:S05]  /*02f0*/  CALL.ABS.NOINC R10 ;  /* 0x000000000a007343 */ /* 0x001fea0003c00000 */
.L_x_3:
[----:B------:R0:W1:Y:S01]  /*0300*/  LDC.64 R8, c[0x4][R2] ;  /* 0x0100000002087b82 */ /* 0x0000620000000a00 */
[----:B------:R-:W2:Y:S01]  /*0310*/  LDCU.64 UR4, c[0x4][0x20] ;  /* 0x01000400ff0477ac */ /* 0x000ea20008000a00 */
[----:B------:R-:W-:Y:S02]  /*0320*/  CS2R R6, SRZ ;  /* 0x0000000000067805 */ /* 0x000fe4000001ff00 */
[----:B--2---:R-:W-:Y:S01]  /*0330*/  MOV R4, UR4 ;  /* 0x0000000400047c02 */ /* 0x004fe20008000f00 */
[----:B0-----:R-:W-:-:S07]  /*0340*/  IMAD.U32 R5, RZ, RZ, UR5 ;  /* 0x00000005ff057e24 */ /* 0x001fce000f8e00ff */
[----:B------:R-:W-:-:S07]  /*0350*/  LEPC R20, `(.L_x_4) ;  /* 0x000000001014794e */ /* 0x000fce0000000000 */
[----:B-1----:R-:W-:Y:S05]  /*0360*/  CALL.ABS.NOINC R8 ;  /* 0x0000000008007343 */ /* 0x002fea0003c00000 */
.L_x_4:
[----:B------:R-:W0:Y:S01]  /*0370*/  LDC.64 R8, c[0x0][0x380] ;  /* 0x0000e000ff087b82 */ /* 0x000e220000000a00 */
[----:B------:R-:W-:Y:S01]  /*0380*/  IMAD.MOV.U32 R0, RZ, RZ, 0x9 ;  /* 0x00000009ff007424 */ /* 0x000fe200078e00ff */
[----:B------:R-:W1:Y:S01]  /*0390*/  LDCU.64 UR4, c[0x4][0x20] ;  /* 0x01000400ff0477ac */ /* 0x000e620008000a00 */
[----:B------:R-:W-:-:S05]  /*03a0*/  CS2R R6, SRZ ;  /* 0x0000000000067805 */ /* 0x000fca000001ff00 */
[----:B------:R2:W3:Y:S01]  /*03b0*/  LDC.64 R10, c[0x4][R2] ;  /* 0x01000000020a7b82 */ /* 0x0004e20000000a00 */
[----:B-1----:R-:W-:Y:S01]  /*03c0*/  MOV R4, UR4 ;  /* 0x0000000400047c02 */ /* 0x002fe20008000f00 */
[----:B------:R-:W-:Y:S01]  /*03d0*/  IMAD.U32 R5, RZ, RZ, UR5 ;  /* 0x00000005ff057e24 */ /* 0x000fe2000f8e00ff */
[----:B0-----:R2:W-:Y:S04]  /*03e0*/  STG.E desc[UR36][R8.64], R0 ;  /* 0x0000000008007986 */ /* 0x0015e8000c101924 */
[----:B------:R2:W-:Y:S04]  /*03f0*/  STG.E desc[UR36][R8.64+0x4], R0 ;  /* 0x0000040008007986 */ /* 0x0005e8000c101924 */
[----:B---3--:R2:W-:Y:S02]  /*0400*/  STG.E desc[UR36][R8.64+0x8], R0 ;  /* 0x0000080008007986 */ /* 0x0085e4000c101924 */
[----:B------:R-:W-:-:S07]  /*0410*/  LEPC R20, `(.L_x_5) ;  /* 0x000000001014794e */ /* 0x000fce0000000000 */
[----:B--2---:R-:W-:Y:S05]  /*0420*/  CALL.ABS.NOINC R10 ;  /* 0x000000000a007343 */ /* 0x004fea0003c00000 */
.L_x_5:
[----:B------:R0:W1:Y:S01]  /*0430*/  LDC.64 R8, c[0x4][R2] ;  /* 0x0100000002087b82 */ /* 0x0000620000000a00 */
[----:B------:R-:W2:Y:S01]  /*0440*/  LDCU.64 UR4, c[0x4][0x28] ;  /* 0x01000500ff0477ac */ /* 0x000ea20008000a00 */
[----:B------:R-:W-:Y:S01]  /*0450*/  CS2R R6, SRZ ;  /* 0x0000000000067805 */ /* 0x000fe2000001ff00 */
[----:B--2---:R-:W-:Y:S01]  /*0460*/  IMAD.U32 R4, RZ, RZ, UR4 ;  /* 0x00000004ff047e24 */ /* 0x004fe2000f8e00ff */
[----:B0-----:R-:W-:-:S07]  /*0470*/  MOV R5, UR5 ;  /* 0x0000000500057c02 */ /* 0x001fce0008000f00 */
[----:B------:R-:W-:-:S07]  /*0480*/  LEPC R20, `(.L_x_6) ;  /* 0x000000001014794e */ /* 0x000fce0000000000 */
[----:B-1----:R-:W-:Y:S05]  /*0490*/  CALL.ABS.NOINC R8 ;  /* 0x0000000008007343 */ /* 0x002fea0003c00000 */
.L_x_6:
        /* <DEDUP_REMOVED lines=11> */
.L_x_7:
        /* <DEDUP_REMOVED lines=11> */
.L_x_8:
[----:B------:R-:W0:Y:S01]  /*0600*/  LDC.64 R8, c[0x0][0x380] ;  /* 0x0000e000ff087b82 */ /* 0x000e220000000a00 */
[----:B------:R-:W1:Y:S01]  /*0610*/  LDCU.64 UR4, c[0x4][0x18] ;  /* 0x01000300ff0477ac */ /* 0x000e620008000a00 */
[----:B0-----:R-:W2:Y:S06]  /*0620*/  LDG.E R0, desc[UR36][R8.64+0x8] ;  /* 0x0000082408007981 */ /* 0x001eac000c1e1900 */
[----:B------:R0:W3:Y:S01]  /*0630*/  LDC.64 R10, c[0x4][R2] ;  /* 0x01000000020a7b82 */ /* 0x0000e20000000a00 */
[----:B-1----:R-:W-:Y:S01]  /*0640*/  MOV R4, UR4 ;  /* 0x0000000400047c02 */ /* 0x002fe20008000f00 */
[----:B------:R-:W-:Y:S01]  /*0650*/  IMAD.U32 R5, RZ, RZ, UR5 ;  /* 0x00000005ff057e24 */ /* 0x000fe2000f8e00ff */
[----:B------:R-:W-:Y:S01]  /*0660*/  MOV R7, R17 ;  /* 0x0000001100077202 */ /* 0x000fe20000000f00 */
[----:B------:R-:W-:Y:S01]  /*0670*/  IMAD.MOV.U32 R6, RZ, RZ, R16 ;  /* 0x000000ffff067224 */ /* 0x000fe200078e0010 */
[----:B--23--:R0:W-:Y:S06]  /*0680*/  STL [R1], R0 ;  /* 0x0000000001007387 */ /* 0x00c1ec0000100800 */
[----:B------:R-:W-:-:S07]  /*0690*/  LEPC R20, `(.L_x_9) ;  /* 0x000000001014794e */ /* 0x000fce0000000000 */
[----:B0-----:R-:W-:Y:S05]  /*06a0*/  CALL.ABS.NOINC R10 ;  /* 0x000000000a007343 */ /* 0x001fea0003c00000 */
.L_x_9:
[----:B------:R0:W1:Y:S01]  /*06b0*/  LDC.64 R8, c[0x4][R2] ;  /* 0x0100000002087b82 */ /* 0x0000620000000a00 */
[----:B------:R-:W2:Y:S01]  /*06c0*/  LDCU.64 UR4, c[0x4][0x20] ;  /* 0x01000400ff0477ac */ /* 0x000ea20008000a00 */
[----:B------:R-:W-:Y:S01]  /*06d0*/  CS2R R6, SRZ ;  /* 0x0000000000067805 */ /* 0x000fe2000001ff00 */
[----:B--2---:R-:W-:Y:S02]  /*06e0*/  IMAD.U32 R4, RZ, RZ, UR4 ;  /* 0x00000004ff047e24 */ /* 0x004fe4000f8e00ff */
[----:B0-----:R-:W-:-:S07]  /*06f0*/  IMAD.U32 R5, RZ, RZ, UR5 ;  /* 0x00000005ff057e24 */ /* 0x001fce000f8e00ff */
[----:B------:R-:W-:-:S07]  /*0700*/  LEPC R20, `(.L_x_10) ;  /* 0x000000001014794e */ /* 0x000fce0000000000 */
[----:B-1----:R-:W-:Y:S05]  /*0710*/  CALL.ABS.NOINC R8 ;  /* 0x0000000008007343 */ /* 0x002fea0003c00000 */
.L_x_10:
[----:B------:R-:W0:Y:S01]  /*0720*/  LDC.64 R8, c[0x4][0x8] ;  /* 0x01000200ff087b82 */ /* 0x000e220000000a00 */
[----:B------:R-:W1:Y:S01]  /*0730*/  LDCU.64 UR4, c[0x4][0x30] ;  /* 0x01000600ff0477ac */ /* 0x000e620008000a00 */
[----:B0-----:R-:W2:Y:S06]  /*0740*/  LDG.E R8, desc[UR36][R8.64] ;  /* 0x0000002408087981 */ /* 0x001eac000c1e1900 */
[----:B------:R-:W0:Y:S01]  /*0750*/  LDC.64 R2, c[0x4][R2] ;  /* 0x0100000002027b82 */ /* 0x000e220000000a00 */
[----:B-1----:R-:W-:Y:S01]  /*0760*/  MOV R4, UR4 ;  /* 0x0000000400047c02 */ /* 0x002fe20008000f00 */
[----:B------:R-:W-:Y:S01]  /*0770*/  IMAD.U32 R5, RZ, RZ, UR5 ;  /* 0x00000005ff057e24 */ /* 0x000fe2000f8e00ff */
[----:B------:R-:W-:Y:S01]  /*0780*/  MOV R7, R17 ;  /* 0x0000001100077202 */ /* 0x000fe20000000f00 */
[----:B------:R-:W-:Y:S01]  /*0790*/  IMAD.MOV.U32 R6, RZ, RZ, R16 ;  /* 0x000000ffff067224 */ /* 0x000fe200078e0010 */
[----:B0-2---:R1:W-:Y:S06]  /*07a0*/  STL [R1], R8 ;  /* 0x0000000801007387 */ /* 0x0053ec0000100800 */
[----:B------:R-:W-:-:S07]  /*07b0*/  LEPC R20, `(.L_x_11) ;  /* 0x000000001014794e */ /* 0x000fce0000000000 */
[----:B-1----:R-:W-:Y:S05]  /*07c0*/  CALL.ABS.NOINC R2 ;  /* 0x0000000002007343 */ /* 0x002fea0003c00000 */
.L_x_11:
[----:B------:R-:W0:Y:S01]  /*07d0*/  LDC.64 R2, c[0x4][0x8] ;  /* 0x01000200ff027b82 */ /* 0x000e220000000a00 */
[----:B------:R-:W-:-:S05]  /*07e0*/  IMAD.MOV.U32 R5, RZ, RZ, 0x2 ;  /* 0x00000002ff057424 */ /* 0x000fca00078e00ff */
[----:B0-----:R-:W-:Y:S01]  /*07f0*/  STG.E desc[UR36][R2.64], R5 ;  /* 0x0000000502007986 */ /* 0x001fe2000c101924 */
[----:B------:R-:W-:Y:S05]  /*0800*/  EXIT ;  /* 0x000000000000794d */ /* 0x000fea0003800000 */
.L_x_12:
[----:B------:R-:W-:-:S00]  /*0810*/  BRA `(.L_x_12) ;  /* 0xfffffffc00fc7947 */ /* 0x000fc0000383ffff */
[----:B------:R-:W-:-:S00]  /*0820*/  NOP ;  /* 0x0000000000007918 */ /* 0x000fc00000000000 */
        /* <DEDUP_REMOVED lines=13> */
.L_x_13:


//--------------------- .nv.global.init           --------------------------
	.section	.nv.global.init,"aw",@progbits
.nv.global.init:
	.type		$str$2,@object
	.size		$str$2,($str$1 - $str$2)
$str$2:
        /*0000*/ 	.byte	0x0a, 0x00
	.type		$str$1,@object
	.size		$str$1,($str - $str$1)
$str$1:
        /*0002*/ 	.byte	0x25, 0x64, 0x20, 0x00
	.type		$str,@object
	.size		$str,($str$4 - $str)
$str:
        /*0006*/ 	.byte	0x49, 0x6e, 0x20, 0x6b, 0x65, 0x72, 0x6e, 0x65, 0x6c, 0x21, 0x20, 0x74, 0x65, 0x73, 0x74, 0x5f
        /*0016*/ 	.byte	0x64, 0x20, 0x69, 0x73, 0x20, 0x00
	.type		$str$4,@object
	.size		$str$4,($str$3 - $str$4)
$str$4:
        /*001c*/ 	.byte	0x49, 0x6e, 0x20, 0x6b, 0x65, 0x72, 0x6e, 0x65, 0x6c, 0x21, 0x20, 0x6d, 0x61, 0x6e, 0x61, 0x67
        /*002c*/ 	.byte	0x65, 0x20, 0x25, 0x64, 0x0a, 0x00
	.type		$str$3,@object
	.size		$str$3,(.L_4 - $str$3)
$str$3:
        /*0032*/ 	.byte	0x49, 0x6e, 0x20, 0x6b, 0x65, 0x72, 0x6e, 0x65, 0x6c, 0x21, 0x20, 0x74, 0x65, 0x73, 0x74, 0x5f
        /*0042*/ 	.byte	0x64, 0x20, 0x69, 0x73, 0x20, 0x75, 0x70, 0x64, 0x61, 0x74, 0x65, 0x64, 0x20, 0x61, 0x73, 0x20
        /*0052*/ 	.byte	0x00
.L_4:


//--------------------- .nv.shared.reserved.0     --------------------------
	.section	.nv.shared.reserved.0,"aw",@nobits
	.weak		__nv_reservedSMEM_offset_0_alias
	.size		__nv_reservedSMEM_offset_0_alias, 0, 64
	.other		__nv_reservedSMEM_offset_0_alias,@"STO_CUDA_RESERVED_SHARED STV_DEFAULT"
__nv_reservedSMEM_offset_0_alias:
	.zero		0
	.zero		64


//--------------------- .nv.global                --------------------------
	.section	.nv.global,"aw",@nobits
	.align	4
.nv.global:
	.type		manage,@object
	.size		manage,(.L_0 - manage)
manage:
	.zero		4
.L_0:


//--------------------- .nv.constant0._Z8myKernelPi --------------------------
	.section	.nv.constant0._Z8myKernelPi,"a",@progbits
	.sectionflags	@""
	.align	4
.nv.constant0._Z8myKernelPi:
	.zero		904


//--------------------- SYMBOLS --------------------------

	.type		.nv.reservedSmem.offset0,@object
	.size		.nv.reservedSmem.offset0,0x4
	.type		vprintf,@function
